//
// Generated by NVIDIA NVVM Compiler
//
// Compiler Build ID: CL-36424714
// Cuda compilation tools, release 13.0, V13.0.88
// Based on NVVM 20.0.0
//

.version 9.0
.target sm_100
.address_size 64

	// .globl	_Z12reverseWordsPcPiS0_i

.visible .entry _Z12reverseWordsPcPiS0_i(
	.param .u64 .ptr .align 1 _Z12reverseWordsPcPiS0_i_param_0,
	.param .u64 .ptr .align 1 _Z12reverseWordsPcPiS0_i_param_1,
	.param .u64 .ptr .align 1 _Z12reverseWordsPcPiS0_i_param_2,
	.param .u32 _Z12reverseWordsPcPiS0_i_param_3
)
{
	.reg .pred 	%p<8>;
	.reg .b16 	%rs<11>;
	.reg .b32 	%r<41>;
	.reg .b64 	%rd<20>;

	ld.param.u64 	%rd6, [_Z12reverseWordsPcPiS0_i_param_0];
	ld.param.u64 	%rd4, [_Z12reverseWordsPcPiS0_i_param_1];
	ld.param.u64 	%rd5, [_Z12reverseWordsPcPiS0_i_param_2];
	ld.param.u32 	%r18, [_Z12reverseWordsPcPiS0_i_param_3];
	cvta.to.global.u64 	%rd1, %rd6;
	mov.u32 	%r19, %tid.x;
	mov.u32 	%r20, %ctaid.x;
	mov.u32 	%r21, %ntid.x;
	mad.lo.s32 	%r1, %r20, %r21, %r19;
	setp.ge.s32 	%p1, %r1, %r18;
	@%p1 bra 	$L__BB0_8;
	cvta.to.global.u64 	%rd7, %rd4;
	cvta.to.global.u64 	%rd8, %rd5;
	mul.wide.s32 	%rd9, %r1, 4;
	add.s64 	%rd10, %rd7, %rd9;
	ld.global.u32 	%r38, [%rd10];
	add.s64 	%rd11, %rd8, %rd9;
	ld.global.u32 	%r37, [%rd11];
	setp.ge.s32 	%p2, %r38, %r37;
	@%p2 bra 	$L__BB0_8;
	add.s32 	%r22, %r37, -1;
	add.s32 	%r23, %r38, 1;
	max.s32 	%r24, %r22, %r23;
	not.b32 	%r25, %r38;
	add.s32 	%r26, %r24, %r25;
	setp.ne.s32 	%p3, %r26, 0;
	selp.u32 	%r27, 1, 0, %p3;
	selp.s32 	%r28, -1, 0, %p3;
	add.s32 	%r29, %r26, %r28;
	shr.u32 	%r30, %r29, 1;
	add.s32 	%r4, %r30, %r27;
	and.b32  	%r31, %r4, 3;
	setp.eq.s32 	%p4, %r31, 3;
	@%p4 bra 	$L__BB0_5;
	add.s32 	%r32, %r4, 1;
	and.b32  	%r33, %r32, 3;
	neg.s32 	%r34, %r33;
$L__BB0_4:
	.pragma "nounroll";
	cvt.s64.s32 	%rd12, %r37;
	add.s64 	%rd13, %rd1, %rd12;
	cvt.s64.s32 	%rd14, %r38;
	add.s64 	%rd15, %rd1, %rd14;
	ld.global.u8 	%rs1, [%rd15];
	ld.global.u8 	%rs2, [%rd13];
	st.global.u8 	[%rd15], %rs2;
	st.global.u8 	[%rd13], %rs1;
	add.s32 	%r38, %r38, 1;
	add.s32 	%r37, %r37, -1;
	add.s32 	%r34, %r34, 1;
	setp.ne.s32 	%p5, %r34, 0;
	@%p5 bra 	$L__BB0_4;
$L__BB0_5:
	setp.lt.u32 	%p6, %r4, 3;
	@%p6 bra 	$L__BB0_8;
	add.s64 	%rd2, %rd1, 1;
	add.s64 	%rd3, %rd1, -1;
$L__BB0_7:
	cvt.s64.s32 	%rd16, %r38;
	add.s64 	%rd17, %rd2, %rd16;
	cvt.s64.s32 	%rd18, %r37;
	add.s64 	%rd19, %rd3, %rd18;
	ld.global.u8 	%rs3, [%rd17+-1];
	ld.global.u8 	%rs4, [%rd19+1];
	st.global.u8 	[%rd17+-1], %rs4;
	st.global.u8 	[%rd19+1], %rs3;
	ld.global.u8 	%rs5, [%rd17];
	ld.global.u8 	%rs6, [%rd19];
	st.global.u8 	[%rd17], %rs6;
	st.global.u8 	[%rd19], %rs5;
	ld.global.u8 	%rs7, [%rd17+1];
	ld.global.u8 	%rs8, [%rd19+-1];
	st.global.u8 	[%rd17+1], %rs8;
	st.global.u8 	[%rd19+-1], %rs7;
	ld.global.u8 	%rs9, [%rd17+2];
	ld.global.u8 	%rs10, [%rd19+-2];
	st.global.u8 	[%rd17+2], %rs10;
	st.global.u8 	[%rd19+-2], %rs9;
	add.s32 	%r38, %r38, 4;
	add.s32 	%r37, %r37, -4;
	setp.lt.s32 	%p7, %r38, %r37;
	@%p7 bra 	$L__BB0_7;
$L__BB0_8:
	ret;

}


// ===== COMPILED SASS (sm_100) =====

	.target	sm_100

	.elftype	@"ET_EXEC"


//--------------------- .note.nv.tkinfo           --------------------------
	.section	.note.nv.tkinfo,"",@"SHT_NOTE"
	.sectionflags	@"SHF_NOTE_NV_TKINFO"
	.tkinfo
        /*0018*/ 	.word	0x00000002
        /*0030*/ 	.string	""
        /*0030*/ 	.string	"ptxas"
        /*0030*/ 	.string	"Cuda compilation tools, release 13.0, V13.0.88"
        /*0030*/ 	.string	"Build cuda_13.0.r13.0/compiler.36424714_0"
        /*0030*/ 	.string	"-arch sm_100 -m 64 "



//--------------------- .note.nv.cuinfo           --------------------------
	.section	.note.nv.cuinfo,"",@"SHT_NOTE"
	.sectionflags	@"SHF_NOTE_NV_CUINFO"
        /*0018*/ 	.short	0x0002
        /*001a*/ 	.short	0x0064
        /*001c*/ 	.short	0x0082
	.zero		2


//--------------------- .nv.info                  --------------------------
	.section	.nv.info,"",@"SHT_CUDA_INFO"
	.align	4


	//----- nvinfo : EIATTR_REGCOUNT
	.align		4
        /*0000*/ 	.byte	0x04, 0x2f
        /*0002*/ 	.short	(.L_1 - .L_0)
	.align		4
.L_0:
        /*0004*/ 	.word	index@(_Z12reverseWordsPcPiS0_i)
        /*0008*/ 	.word	0x00000018


	//----- nvinfo : EIATTR_FRAME_SIZE
	.align		4
.L_1:
        /*000c*/ 	.byte	0x04, 0x11
        /*000e*/ 	.short	(.L_3 - .L_2)
	.align		4
.L_2:
        /*0010*/ 	.word	index@(_Z12reverseWordsPcPiS0_i)
        /*0014*/ 	.word	0x00000000


	//----- nvinfo : EIATTR_MIN_STACK_SIZE
	.align		4
.L_3:
        /*0018*/ 	.byte	0x04, 0x12
        /*001a*/ 	.short	(.L_5 - .L_4)
	.align		4
.L_4:
        /*001c*/ 	.word	index@(_Z12reverseWordsPcPiS0_i)
        /*0020*/ 	.word	0x00000000
.L_5:


//--------------------- .nv.compat                --------------------------
	.section	.nv.compat,"",@"SHT_CUDA_COMPAT_INFO"
	.align	4
        /*0000*/ 	.byte	0x02, 0x09, 0x00, 0x00, 0x02, 0x02, 0x01, 0x00, 0x02, 0x05, 0x05, 0x00, 0x03, 0x07, 0x01, 0x01
        /*0010*/ 	.byte	0x02, 0x03, 0x00, 0x00, 0x02, 0x06, 0x01, 0x00, 0x04, 0x0b, 0x08, 0x00, 0x09, 0x00, 0x00, 0x00
        /*0020*/ 	.byte	0x00, 0x00, 0x00, 0x00


//--------------------- .nv.info._Z12reverseWordsPcPiS0_i --------------------------
	.section	.nv.info._Z12reverseWordsPcPiS0_i,"",@"SHT_CUDA_INFO"
	.sectionflags	@""
	.align	4


	//----- nvinfo : EIATTR_CUDA_API_VERSION
	.align		4
        /*0000*/ 	.byte	0x04, 0x37
        /*0002*/ 	.short	(.L_7 - .L_6)
.L_6:
        /*0004*/ 	.word	0x00000082


	//----- nvinfo : EIATTR_KPARAM_INFO
	.align		4
.L_7:
        /*0008*/ 	.byte	0x04, 0x17
        /*000a*/ 	.short	(.L_9 - .L_8)
.L_8:
        /*000c*/ 	.word	0x00000000
        /*0010*/ 	.short	0x0003
        /*0012*/ 	.short	0x0018
        /*0014*/ 	.byte	0x00, 0xf0, 0x11, 0x00


	//----- nvinfo : EIATTR_KPARAM_INFO
	.align		4
.L_9:
        /*0018*/ 	.byte	0x04, 0x17
        /*001a*/ 	.short	(.L_11 - .L_10)
.L_10:
        /*001c*/ 	.word	0x00000000
        /*0020*/ 	.short	0x0002
        /*0022*/ 	.short	0x0010
        /*0024*/ 	.byte	0x00, 0xf5, 0x21, 0x00


	//----- nvinfo : EIATTR_KPARAM_INFO
	.align		4
.L_11:
        /*0028*/ 	.byte	0x04, 0x17
        /*002a*/ 	.short	(.L_13 - .L_12)
.L_12:
        /*002c*/ 	.word	0x00000000
        /*0030*/ 	.short	0x0001
        /*0032*/ 	.short	0x0008
        /*0034*/ 	.byte	0x00, 0xf5, 0x21, 0x00


	//----- nvinfo : EIATTR_KPARAM_INFO
	.align		4
.L_13:
        /*0038*/ 	.byte	0x04, 0x17
        /*003a*/ 	.short	(.L_15 - .L_14)
.L_14:
        /*003c*/ 	.word	0x00000000
        /*0040*/ 	.short	0x0000
        /*0042*/ 	.short	0x0000
        /*0044*/ 	.byte	0x00, 0xf5, 0x21, 0x00


	//----- nvinfo : EIATTR_SPARSE_MMA_MASK
	.align		4
.L_15:
        /*0048*/ 	.byte	0x03, 0x50
        /*004a*/ 	.short	0x0000


	//----- nvinfo : EIATTR_MAXREG_COUNT
	.align		4
        /*004c*/ 	.byte	0x03, 0x1b
        /*004e*/ 	.short	0x00ff


	//----- nvinfo : EIATTR_MERCURY_ISA_VERSION
	.align		4
        /*0050*/ 	.byte	0x03, 0x5f
        /*0052*/ 	.short	0x0101


	//----- nvinfo : EIATTR_VRC_CTA_INIT_COUNT
	.align		4
        /*0054*/ 	.byte	0x02, 0x4a
	.zero		1
	.zero		1


	//----- nvinfo : EIATTR_EXIT_INSTR_OFFSETS
	.align		4
        /*0058*/ 	.byte	0x04, 0x1c
        /*005a*/ 	.short	(.L_17 - .L_16)


	//   ....[0]....
.L_16:
        /*005c*/ 	.word	0x00000070


	//   ....[1]....
        /*0060*/ 	.word	0x00000100


	//   ....[2]....
        /*0064*/ 	.word	0x00000330


	//   ....[3]....
        /*0068*/ 	.word	0x000004e0


	//----- nvinfo : EIATTR_CRS_STACK_SIZE
	.align		4
.L_17:
        /*006c*/ 	.byte	0x04, 0x1e
        /*006e*/ 	.short	(.L_19 - .L_18)
.L_18:
        /*0070*/ 	.word	0x00000000


	//----- nvinfo : EIATTR_CBANK_PARAM_SIZE
	.align		4
.L_19:
        /*0074*/ 	.byte	0x03, 0x19
        /*0076*/ 	.short	0x001c


	//----- nvinfo : EIATTR_PARAM_CBANK
	.align		4
        /*0078*/ 	.byte	0x04, 0x0a
        /*007a*/ 	.short	(.L_21 - .L_20)
	.align		4
.L_20:
        /*007c*/ 	.word	index@(.nv.constant0._Z12reverseWordsPcPiS0_i)
        /*0080*/ 	.short	0x0380
        /*0082*/ 	.short	0x001c


	//----- nvinfo : EIATTR_SW_WAR
	.align		4
.L_21:
        /*0084*/ 	.byte	0x04, 0x36
        /*0086*/ 	.short	(.L_23 - .L_22)
.L_22:
        /*0088*/ 	.word	0x00000008
.L_23:


//--------------------- .nv.callgraph             --------------------------
	.section	.nv.callgraph,"",@"SHT_CUDA_CALLGRAPH"
	.align	4
	.sectionentsize	8
	.align		4
        /*0000*/ 	.word	0x00000000
	.align		4
        /*0004*/ 	.word	0xffffffff
	.align		4
        /*0008*/ 	.word	0x00000000
	.align		4
        /*000c*/ 	.word	0xfffffffe
	.align		4
        /*0010*/ 	.word	0x00000000
	.align		4
        /*0014*/ 	.word	0xfffffffd
	.align		4
        /*0018*/ 	.word	0x00000000
	.align		4
        /*001c*/ 	.word	0xfffffffc


//--------------------- .text._Z12reverseWordsPcPiS0_i --------------------------
	.section	.text._Z12reverseWordsPcPiS0_i,"ax",@progbits
	.align	128
        .global         _Z12reverseWordsPcPiS0_i
        .type           _Z12reverseWordsPcPiS0_i,@function
        .size           _Z12reverseWordsPcPiS0_i,(.L_x_5 - _Z12reverseWordsPcPiS0_i)
        .other          _Z12reverseWordsPcPiS0_i,@"STO_CUDA_ENTRY STV_DEFAULT"
_Z12reverseWordsPcPiS0_i:
.text._Z12reverseWordsPcPiS0_i:
[----:B------:R-:W-:Y:S01]  /*0000*/  LDC R1, c[0x0][0x37c] ;  /* 0x0000df00ff017b82 */ /* 0x000fe20000000800 */
[----:B------:R-:W0:Y:S07]  /*0010*/  S2R R7, SR_TID.X ;  /* 0x0000000000077919 */ /* 0x000e2e0000002100 */
[----:B------:R-:W0:Y:S01]  /*0020*/  S2UR UR4, SR_CTAID.X ;  /* 0x00000000000479c3 */ /* 0x000e220000002500 */
[----:B------:R-:W1:Y:S07]  /*0030*/  LDCU UR5, c[0x0][0x398] ;  /* 0x00007300ff0577ac */ /* 0x000e6e0008000800 */
[----:B------:R-:W0:Y:S02]  /*0040*/  LDC R0, c[0x0][0x360] ;  /* 0x0000d800ff007b82 */ /* 0x000e240000000800 */
[----:B0-----:R-:W-:-:S05]  /*0050*/  IMAD R7, R0, UR4, R7 ;  /* 0x0000000400077c24 */ /* 0x001fca000f8e0207 */
[----:B-1----:R-:W-:-:S13]  /*0060*/  ISETP.GE.AND P0, PT, R7, UR5, PT ;  /* 0x0000000507007c0c */ /* 0x002fda000bf06270 */
[----:B------:R-:W-:Y:S05]  /*0070*/  @P0 EXIT ;  /* 0x000000000000094d */ /* 0x000fea0003800000 */
[----:B------:R-:W0:Y:S01]  /*0080*/  LDC.64 R4, c[0x0][0x390] ;  /* 0x0000e400ff047b82 */ /* 0x000e220000000a00 */
[----:B------:R-:W1:Y:S07]  /*0090*/  LDCU.64 UR4, c[0x0][0x358] ;  /* 0x00006b00ff0477ac */ /* 0x000e6e0008000a00 */
[----:B------:R-:W2:Y:S01]  /*00a0*/  LDC.64 R2, c[0x0][0x388] ;  /* 0x0000e200ff027b82 */ /* 0x000ea20000000a00 */
[----:B0-----:R-:W-:-:S06]  /*00b0*/  IMAD.WIDE R4, R7, 0x4, R4 ;  /* 0x0000000407047825 */ /* 0x001fcc00078e0204 */
[----:B-1----:R-:W3:Y:S01]  /*00c0*/  LDG.E R5, desc[UR4][R4.64] ;  /* 0x0000000404057981 */ /* 0x002ee2000c1e1900 */
[----:B--2---:R-:W-:-:S05]  /*00d0*/  IMAD.WIDE R2, R7, 0x4, R2 ;  /* 0x0000000407027825 */ /* 0x004fca00078e0202 */
[----:B------:R-:W3:Y:S02]  /*00e0*/  LDG.E R0, desc[UR4][R2.64] ;  /* 0x0000000402007981 */ /* 0x000ee4000c1e1900 */
[----:B---3--:R-:W-:-:S13]  /*00f0*/  ISETP.GE.AND P0, PT, R0, R5, PT ;  /* 0x000000050000720c */ /* 0x008fda0003f06270 */
[----:B------:R-:W-:Y:S05]  /*0100*/  @P0 EXIT ;  /* 0x000000000000094d */ /* 0x000fea0003800000 */
[----:B------:R-:W-:Y:S01]  /*0110*/  IMAD.MOV.U32 R3, RZ, RZ, R5 ;  /* 0x000000ffff037224 */ /* 0x000fe200078e0005 */
[----:B------:R-:W-:Y:S01]  /*0120*/  LOP3.LUT R5, RZ, R0, RZ, 0x33, !PT ;  /* 0x00000000ff057212 */ /* 0x000fe200078e33ff */
[----:B------:R-:W-:Y:S01]  /*0130*/  VIADD R2, R0, 0x1 ;  /* 0x0000000100027836 */ /* 0x000fe20000000000 */
[----:B------:R-:W0:Y:S01]  /*0140*/  LDCU.64 UR6, c[0x0][0x380] ;  /* 0x00007000ff0677ac */ /* 0x000e220008000a00 */
[----:B------:R-:W-:Y:S03]  /*0150*/  BSSY.RECONVERGENT B0, `(.L_x_0) ;  /* 0x000001d000007945 */ /* 0x000fe60003800200 */
[----:B------:R-:W-:-:S05]  /*0160*/  VIADDMNMX R2, R3, 0xffffffff, R2, !PT ;  /* 0xffffffff03027846 */ /* 0x000fca0007800102 */
[----:B------:R-:W-:-:S04]  /*0170*/  IMAD.IADD R2, R2, 0x1, R5 ;  /* 0x0000000102027824 */ /* 0x000fc800078e0205 */
[C---:B------:R-:W-:Y:S01]  /*0180*/  VIADD R4, R2.reuse, 0xffffffff ;  /* 0xffffffff02047836 */ /* 0x040fe20000000000 */
[----:B------:R-:W-:-:S13]  /*0190*/  ISETP.NE.AND P0, PT, R2, RZ, PT ;  /* 0x000000ff0200720c */ /* 0x000fda0003f05270 */
[----:B------:R-:W-:-:S05]  /*01a0*/  @!P0 IMAD.MOV R4, RZ, RZ, R2 ;  /* 0x000000ffff048224 */ /* 0x000fca00078e0202 */
[----:B------:R-:W-:-:S05]  /*01b0*/  SHF.R.U32.HI R4, RZ, 0x1, R4 ;  /* 0x00000001ff047819 */ /* 0x000fca0000011604 */
[----:B------:R-:W-:Y:S02]  /*01c0*/  VIADD R2, R4, 0x1 ;  /* 0x0000000104027836 */ /* 0x000fe40000000000 */
[----:B------:R-:W-:-:S05]  /*01d0*/  @!P0 IMAD.MOV R2, RZ, RZ, R4 ;  /* 0x000000ffff028224 */ /* 0x000fca00078e0204 */
[C---:B------:R-:W-:Y:S02]  /*01e0*/  LOP3.LUT R4, R2.reuse, 0x3, RZ, 0xc0, !PT ;  /* 0x0000000302047812 */ /* 0x040fe400078ec0ff */
[----:B------:R-:W-:Y:S02]  /*01f0*/  ISETP.GE.U32.AND P0, PT, R2, 0x3, PT ;  /* 0x000000030200780c */ /* 0x000fe40003f06070 */
[----:B------:R-:W-:-:S13]  /*0200*/  ISETP.NE.AND P1, PT, R4, 0x3, PT ;  /* 0x000000030400780c */ /* 0x000fda0003f25270 */
[----:B0-----:R-:W-:Y:S05]  /*0210*/  @!P1 BRA `(.L_x_1) ;  /* 0x0000000000409947 */ /* 0x001fea0003800000 */
[----:B------:R-:W-:-:S05]  /*0220*/  VIADD R2, R2, 0x1 ;  /* 0x0000000102027836 */ /* 0x000fca0000000000 */
[----:B------:R-:W-:-:S05]  /*0230*/  LOP3.LUT R2, R2, 0x3, RZ, 0xc0, !PT ;  /* 0x0000000302027812 */ /* 0x000fca00078ec0ff */
[----:B------:R-:W-:-:S07]  /*0240*/  IMAD.MOV R2, RZ, RZ, -R2 ;  /* 0x000000ffff027224 */ /* 0x000fce00078e0a02 */
.L_x_2:
[C---:B0-----:R-:W-:Y:S02]  /*0250*/  IADD3 R4, P1, PT, R3.reuse, UR6, RZ ;  /* 0x0000000603047c10 */ /* 0x041fe4000ff3e0ff */
[C---:B------:R-:W-:Y:S02]  /*0260*/  IADD3 R6, P2, PT, R0.reuse, UR6, RZ ;  /* 0x0000000600067c10 */ /* 0x040fe4000ff5e0ff */
[----:B------:R-:W-:Y:S02]  /*0270*/  LEA.HI.X.SX32 R5, R3, UR7, 0x1, P1 ;  /* 0x0000000703057c11 */ /* 0x000fe400088f0eff */
[----:B------:R-:W-:-:S03]  /*0280*/  LEA.HI.X.SX32 R7, R0, UR7, 0x1, P2 ;  /* 0x0000000700077c11 */ /* 0x000fc600090f0eff */
[----:B------:R-:W2:Y:S04]  /*0290*/  LDG.E.U8 R11, desc[UR4][R4.64] ;  /* 0x00000004040b7981 */ /* 0x000ea8000c1e1100 */
[----:B------:R-:W3:Y:S01]  /*02a0*/  LDG.E.U8 R9, desc[UR4][R6.64] ;  /* 0x0000000406097981 */ /* 0x000ee2000c1e1100 */
[----:B------:R-:W-:Y:S02]  /*02b0*/  VIADD R2, R2, 0x1 ;  /* 0x0000000102027836 */ /* 0x000fe40000000000 */
[----:B------:R-:W-:Y:S02]  /*02c0*/  VIADD R0, R0, 0x1 ;  /* 0x0000000100007836 */ /* 0x000fe40000000000 */
[----:B------:R-:W-:Y:S01]  /*02d0*/  VIADD R3, R3, 0xffffffff ;  /* 0xffffffff03037836 */ /* 0x000fe20000000000 */
[----:B------:R-:W-:Y:S01]  /*02e0*/  ISETP.NE.AND P1, PT, R2, RZ, PT ;  /* 0x000000ff0200720c */ /* 0x000fe20003f25270 */
[----:B--2---:R0:W-:Y:S04]  /*02f0*/  STG.E.U8 desc[UR4][R6.64], R11 ;  /* 0x0000000b06007986 */ /* 0x0041e8000c101104 */
[----:B---3--:R0:W-:Y:S08]  /*0300*/  STG.E.U8 desc[UR4][R4.64], R9 ;  /* 0x0000000904007986 */ /* 0x0081f0000c101104 */
[----:B------:R-:W-:Y:S05]  /*0310*/  @P1 BRA `(.L_x_2) ;  /* 0xfffffffc00cc1947 */ /* 0x000fea000383ffff */
.L_x_1:
[----:B------:R-:W-:Y:S05]  /*0320*/  BSYNC.RECONVERGENT B0 ;  /* 0x0000000000007941 */ /* 0x000fea0003800200 */
.L_x_0:
[----:B------:R-:W-:Y:S05]  /*0330*/  @!P0 EXIT ;  /* 0x000000000000894d */ /* 0x000fea0003800000 */
.L_x_3:
[----:B01----:R-:W0:Y:S01]  /*0340*/  LDC.64 R6, c[0x0][0x380] ;  /* 0x0000e000ff067b82 */ /* 0x003e220000000a00 */
[----:B------:R-:W-:Y:S02]  /*0350*/  SHF.R.S32.HI R2, RZ, 0x1f, R3 ;  /* 0x0000001fff027819 */ /* 0x000fe40000011403 */
[C---:B0-----:R-:W-:Y:S02]  /*0360*/  IADD3.X R4, P0, PT, R0.reuse, R6, RZ, PT, !PT ;  /* 0x0000000600047210 */ /* 0x041fe40003f1e4ff */
[----:B------:R-:W-:Y:S02]  /*0370*/  IADD3 R6, P1, P2, R3, -0x1, R6 ;  /* 0xffffffff03067810 */ /* 0x000fe40007a3e006 */
[----:B------:R-:W-:Y:S02]  /*0380*/  LEA.HI.X.SX32 R5, R0, R7, 0x1, P0 ;  /* 0x0000000700057211 */ /* 0x000fe400000f0eff */
[----:B------:R-:W-:-:S03]  /*0390*/  IADD3.X R7, PT, PT, R2, -0x1, R7, P1, P2 ;  /* 0xffffffff02077810 */ /* 0x000fc60000fe4407 */
[----:B------:R-:W2:Y:S04]  /*03a0*/  LDG.E.U8 R9, desc[UR4][R4.64+-0x1] ;  /* 0xffffff0404097981 */ /* 0x000ea8000c1e1100 */
[----:B------:R-:W3:Y:S04]  /*03b0*/  LDG.E.U8 R11, desc[UR4][R6.64+0x1] ;  /* 0x00000104060b7981 */ /* 0x000ee8000c1e1100 */
[----:B---3--:R0:W-:Y:S04]  /*03c0*/  STG.E.U8 desc[UR4][R4.64+-0x1], R11 ;  /* 0xffffff0b04007986 */ /* 0x0081e8000c101104 */
[----:B--2---:R1:W-:Y:S04]  /*03d0*/  STG.E.U8 desc[UR4][R6.64+0x1], R9 ;  /* 0x0000010906007986 */ /* 0x0043e8000c101104 */
[----:B------:R-:W2:Y:S04]  /*03e0*/  LDG.E.U8 R15, desc[UR4][R6.64] ;  /* 0x00000004060f7981 */ /* 0x000ea8000c1e1100 */
[----:B------:R-:W3:Y:S04]  /*03f0*/  LDG.E.U8 R13, desc[UR4][R4.64] ;  /* 0x00000004040d7981 */ /* 0x000ee8000c1e1100 */
[----:B--2---:R1:W-:Y:S04]  /*0400*/  STG.E.U8 desc[UR4][R4.64], R15 ;  /* 0x0000000f04007986 */ /* 0x0043e8000c101104 */
[----:B---3--:R1:W-:Y:S04]  /*0410*/  STG.E.U8 desc[UR4][R6.64], R13 ;  /* 0x0000000d06007986 */ /* 0x0083e8000c101104 */
[----:B------:R-:W2:Y:S04]  /*0420*/  LDG.E.U8 R19, desc[UR4][R6.64+-0x1] ;  /* 0xffffff0406137981 */ /* 0x000ea8000c1e1100 */
[----:B------:R-:W3:Y:S04]  /*0430*/  LDG.E.U8 R17, desc[UR4][R4.64+0x1] ;  /* 0x0000010404117981 */ /* 0x000ee8000c1e1100 */
[----:B--2---:R1:W-:Y:S04]  /*0440*/  STG.E.U8 desc[UR4][R4.64+0x1], R19 ;  /* 0x0000011304007986 */ /* 0x0043e8000c101104 */
[----:B---3--:R1:W-:Y:S04]  /*0450*/  STG.E.U8 desc[UR4][R6.64+-0x1], R17 ;  /* 0xffffff1106007986 */ /* 0x0083e8000c101104 */
[----:B------:R-:W2:Y:S04]  /*0460*/  LDG.E.U8 R21, desc[UR4][R6.64+-0x2] ;  /* 0xfffffe0406157981 */ /* 0x000ea8000c1e1100 */
[----:B0-----:R-:W3:Y:S01]  /*0470*/  LDG.E.U8 R11, desc[UR4][R4.64+0x2] ;  /* 0x00000204040b7981 */ /* 0x001ee2000c1e1100 */
[----:B------:R-:W-:-:S02]  /*0480*/  VIADD R3, R3, 0xfffffffc ;  /* 0xfffffffc03037836 */ /* 0x000fc40000000000 */
[----:B------:R-:W-:-:S05]  /*0490*/  VIADD R0, R0, 0x4 ;  /* 0x0000000400007836 */ /* 0x000fca0000000000 */
[----:B------:R-:W-:Y:S01]  /*04a0*/  ISETP.GE.AND P0, PT, R0, R3, PT ;  /* 0x000000030000720c */ /* 0x000fe20003f06270 */
[----:B--2---:R1:W-:Y:S04]  /*04b0*/  STG.E.U8 desc[UR4][R4.64+0x2], R21 ;  /* 0x0000021504007986 */ /* 0x0043e8000c101104 */
[----:B---3--:R1:W-:Y:S08]  /*04c0*/  STG.E.U8 desc[UR4][R6.64+-0x2], R11 ;  /* 0xfffffe0b06007986 */ /* 0x0083f0000c101104 */
[----:B------:R-:W-:Y:S05]  /*04d0*/  @!P0 BRA `(.L_x_3) ;  /* 0xfffffffc00988947 */ /* 0x000fea000383ffff */
[----:B------:R-:W-:Y:S05]  /*04e0*/  EXIT ;  /* 0x000000000000794d */ /* 0x000fea0003800000 */
.L_x_4:
[----:B------:R-:W-:-:S00]  /*04f0*/  BRA `(.L_x_4) ;  /* 0xfffffffc00fc7947 */ /* 0x000fc0000383ffff */
[----:B------:R-:W-:-:S00]  /*0500*/  NOP ;  /* 0x0000000000007918 */ /* 0x000fc00000000000 */
[----:B------:R-:W-:-:S00]  /*0510*/  NOP ;  /* 0x0000000000007918 */ /* 0x000fc00000000000 */
[----:B------:R-:W-:-:S00]  /*0520*/  NOP ;  /* 0x0000000000007918 */ /* 0x000fc00000000000 */
[----:B------:R-:W-:-:S00]  /*0530*/  NOP ;  /* 0x0000000000007918 */ /* 0x000fc00000000000 */
[----:B------:R-:W-:-:S00]  /*0540*/  NOP ;  /* 0x0000000000007918 */ /* 0x000fc00000000000 */
[----:B------:R-:W-:-:S00]  /*0550*/  NOP ;  /* 0x0000000000007918 */ /* 0x000fc00000000000 */
[----:B------:R-:W-:-:S00]  /*0560*/  NOP ;  /* 0x0000000000007918 */ /* 0x000fc00000000000 */
[----:B------:R-:W-:-:S00]  /*0570*/  NOP ;  /* 0x0000000000007918 */ /* 0x000fc00000000000 */
.L_x_5:


//--------------------- .nv.shared.reserved.0     --------------------------
	.section	.nv.shared.reserved.0,"aw",@nobits
	.weak		__nv_reservedSMEM_offset_0_alias
	.size		__nv_reservedSMEM_offset_0_alias, 0, 64
	.other		__nv_reservedSMEM_offset_0_alias,@"STO_CUDA_RESERVED_SHARED STV_DEFAULT"
__nv_reservedSMEM_offset_0_alias:
	.zero		0
	.zero		64


//--------------------- .nv.constant0._Z12reverseWordsPcPiS0_i --------------------------
	.section	.nv.constant0._Z12reverseWordsPcPiS0_i,"a",@progbits
	.sectionflags	@""
	.align	4
.nv.constant0._Z12reverseWordsPcPiS0_i:
	.zero		924


//--------------------- SYMBOLS --------------------------

	.type		.nv.reservedSmem.offset0,@object
	.size		.nv.reservedSmem.offset0,0x4
